	.headerflags	@"EF_CUDA_TEXMODE_UNIFIED EF_CUDA_64BIT_ADDRESS EF_CUDA_ACCELERATORS EF_CUDA_SM90 EF_CUDA_VIRTUAL_SM(EF_CUDA_SM90)"
	.elftype	@"ET_EXEC"


//--------------------- .nv.info                  --------------------------
	.section	.nv.info,"",@"SHT_CUDA_INFO"
	.align	4


	//----- nvinfo : EIATTR_REGCOUNT
	.align		4
        /*0000*/ 	.byte	0x04, 0x2f
        /*0002*/ 	.short	(.L_1 - .L_0)
	.align		4
.L_0:
        /*0004*/ 	.word	index@(triton_poi_fused_convolution_2)
        /*0008*/ 	.word	0x0000000c


	//----- nvinfo : EIATTR_MIN_STACK_SIZE
	.align		4
.L_1:
        /*000c*/ 	.byte	0x04, 0x12
        /*000e*/ 	.short	(.L_3 - .L_2)
	.align		4
.L_2:
        /*0010*/ 	.word	index@(triton_poi_fused_convolution_2)
        /*0014*/ 	.word	0x00000000


	//----- nvinfo : EIATTR_FRAME_SIZE
	.align		4
.L_3:
        /*0018*/ 	.byte	0x04, 0x11
        /*001a*/ 	.short	(.L_5 - .L_4)
	.align		4
.L_4:
        /*001c*/ 	.word	index@(triton_poi_fused_convolution_2)
        /*0020*/ 	.word	0x00000000


	//----- nvinfo : EIATTR_MIN_STACK_SIZE
	.align		4
.L_5:
        /*0024*/ 	.byte	0x04, 0x12
        /*0026*/ 	.short	(.L_7 - .L_6)
	.align		4
.L_6:
        /*0028*/ 	.word	index@(triton_poi_fused_convolution_2)
        /*002c*/ 	.word	0x00000000
.L_7:


//--------------------- .nv.info.triton_poi_fused_convolution_2 --------------------------
	.section	.nv.info.triton_poi_fused_convolution_2,"",@"SHT_CUDA_INFO"
	.sectionflags	@""
	.align	4


	//----- nvinfo : EIATTR_CUDA_API_VERSION
	.align		4
        /*0000*/ 	.byte	0x04, 0x37
        /*0002*/ 	.short	(.L_9 - .L_8)
.L_8:
        /*0004*/ 	.word	0x0000007c


	//----- nvinfo : EIATTR_KPARAM_INFO
	.align		4
.L_9:
        /*0008*/ 	.byte	0x04, 0x17
        /*000a*/ 	.short	(.L_11 - .L_10)
.L_10:
        /*000c*/ 	.word	0x00000000
        /*0010*/ 	.short	0x0002
        /*0012*/ 	.short	0x0010
        /*0014*/ 	.byte	0x00, 0xf0, 0x11, 0x00


	//----- nvinfo : EIATTR_KPARAM_INFO
	.align		4
.L_11:
        /*0018*/ 	.byte	0x04, 0x17
        /*001a*/ 	.short	(.L_13 - .L_12)
.L_12:
        /*001c*/ 	.word	0x00000000
        /*0020*/ 	.short	0x0001
        /*0022*/ 	.short	0x0008
        /*0024*/ 	.byte	0x00, 0xf4, 0x21, 0x00


	//----- nvinfo : EIATTR_KPARAM_INFO
	.align		4
.L_13:
        /*0028*/ 	.byte	0x04, 0x17
        /*002a*/ 	.short	(.L_15 - .L_14)
.L_14:
        /*002c*/ 	.word	0x00000000
        /*0030*/ 	.short	0x0000
        /*0032*/ 	.short	0x0000
        /*0034*/ 	.byte	0x00, 0xf4, 0x21, 0x00


	//----- nvinfo : EIATTR_SPARSE_MMA_MASK
	.align		4
.L_15:
        /*0038*/ 	.byte	0x03, 0x50
        /*003a*/ 	.short	0x0000


	//----- nvinfo : EIATTR_MAXREG_COUNT
	.align		4
        /*003c*/ 	.byte	0x03, 0x1b
        /*003e*/ 	.short	0x00ff


	//----- nvinfo : EIATTR_EXIT_INSTR_OFFSETS
	.align		4
        /*0040*/ 	.byte	0x04, 0x1c
        /*0042*/ 	.short	(.L_17 - .L_16)


	//   ....[0]....
.L_16:
        /*0044*/ 	.word	0x00000150


	//   ....[1]....
        /*0048*/ 	.word	0x00000170


	//----- nvinfo : EIATTR_REQNTID
	.align		4
.L_17:
        /*004c*/ 	.byte	0x04, 0x10
        /*004e*/ 	.short	(.L_19 - .L_18)
.L_18:
        /*0050*/ 	.word	0x00000080
        /*0054*/ 	.word	0x00000001
        /*0058*/ 	.word	0x00000001


	//----- nvinfo : EIATTR_CBANK_PARAM_SIZE
	.align		4
.L_19:
        /*005c*/ 	.byte	0x03, 0x19
        /*005e*/ 	.short	0x0014


	//----- nvinfo : EIATTR_PARAM_CBANK
	.align		4
        /*0060*/ 	.byte	0x04, 0x0a
        /*0062*/ 	.short	(.L_21 - .L_20)
	.align		4
.L_20:
        /*0064*/ 	.word	index@(.nv.constant0.triton_poi_fused_convolution_2)
        /*0068*/ 	.short	0x0210
        /*006a*/ 	.short	0x0014


	//----- nvinfo : EIATTR_SW_WAR
	.align		4
.L_21:
        /*006c*/ 	.byte	0x04, 0x36
        /*006e*/ 	.short	(.L_23 - .L_22)
.L_22:
        /*0070*/ 	.word	0x00000008
.L_23:


//--------------------- .nv.callgraph             --------------------------
	.section	.nv.callgraph,"",@"SHT_CUDA_CALLGRAPH"
	.align	4
	.sectionentsize	8
	.align		4
        /*0000*/ 	.word	0x00000000
	.align		4
        /*0004*/ 	.word	0xffffffff
	.align		4
        /*0008*/ 	.word	0x00000000
	.align		4
        /*000c*/ 	.word	0xfffffffe
	.align		4
        /*0010*/ 	.word	0x00000000
	.align		4
        /*0014*/ 	.word	0xfffffffd
	.align		4
        /*0018*/ 	.word	0x00000000
	.align		4
        /*001c*/ 	.word	0xfffffffc


//--------------------- .text.triton_poi_fused_convolution_2 --------------------------
	.section	.text.triton_poi_fused_convolution_2,"ax",@progbits
	.align	128
        .global         triton_poi_fused_convolution_2
        .type           triton_poi_fused_convolution_2,@function
        .size           triton_poi_fused_convolution_2,(.L_x_1 - triton_poi_fused_convolution_2)
        .other          triton_poi_fused_convolution_2,@"STO_CUDA_ENTRY STV_DEFAULT"
triton_poi_fused_convolution_2:
.text.triton_poi_fused_convolution_2:
[----:B------:R-:W0:Y:S02]  /*0000*/  LDC R1, c[0x0][0x28] ;  /* 0x00000a00ff017b82 */ /* 0x000e240000000800 */
[----:B------:R-:W1:Y:S01]  /*0010*/  S2R R0, SR_TID.X ;  /* 0x0000000000007919 */ /* 0x000e620000002100 */
[----:B------:R-:W2:Y:S01]  /*0020*/  LDC.64 R2, c[0x0][0x210] ;  /* 0x00008400ff027b82 */ /* 0x000ea20000000a00 */
[----:B------:R-:W-:Y:S01]  /*0030*/  ULDC.64 UR4, c[0x0][0x208] ;  /* 0x0000820000047ab9 */ /* 0x000fe20000000a00 */
[----:B------:R-:W3:Y:S06]  /*0040*/  S2R R7, SR_CTAID.X ;  /* 0x0000000000077919 */ /* 0x000eec0000002500 */
[----:B------:R-:W4:Y:S01]  /*0050*/  LDC.64 R4, c[0x0][0x218] ;  /* 0x00008600ff047b82 */ /* 0x000f220000000a00 */
[----:B-1----:R-:W-:-:S02]  /*0060*/  LOP3.LUT R0, R0, 0x7f, RZ, 0xc0, !PT ;  /* 0x0000007f00007812 */ /* 0x002fc400078ec0ff */
[----:B---3--:R-:W-:-:S03]  /*0070*/  SHF.R.S32.HI R6, RZ, 0x18, R7 ;  /* 0x00000018ff067819 */ /* 0x008fc60000011407 */
[----:B------:R-:W-:Y:S01]  /*0080*/  IMAD R7, R7, 0x80, R0 ;  /* 0x0000008007077824 */ /* 0x000fe200078e0200 */
[----:B------:R-:W-:-:S03]  /*0090*/  SGXT R0, R6, 0x1 ;  /* 0x000000010600781a */ /* 0x000fc60000000200 */
[C---:B--2---:R-:W-:Y:S01]  /*00a0*/  IMAD.WIDE R2, R7.reuse, 0x4, R2 ;  /* 0x0000000407027825 */ /* 0x044fe200078e0202 */
[----:B------:R-:W-:Y:S02]  /*00b0*/  ISETP.GE.AND P0, PT, R7, 0x400, PT ;  /* 0x000004000700780c */ /* 0x000fe40003f06270 */
[----:B------:R-:W-:-:S04]  /*00c0*/  LEA.HI R0, R0, R7, RZ, 0x4 ;  /* 0x0000000700007211 */ /* 0x000fc800078f20ff */
[----:B------:R-:W-:-:S05]  /*00d0*/  LOP3.LUT R0, R0, 0xfffffff0, RZ, 0xc0, !PT ;  /* 0xfffffff000007812 */ /* 0x000fca00078ec0ff */
[----:B------:R-:W-:Y:S01]  /*00e0*/  IMAD.IADD R9, R7, 0x1, -R0 ;  /* 0x0000000107097824 */ /* 0x000fe200078e0a00 */
[----:B------:R-:W-:Y:S01]  /*00f0*/  HFMA2.MMA R0, -RZ, RZ, 0, 0 ;  /* 0x00000000ff007435 */ /* 0x000fe200000001ff */
[----:B------:R-:W-:Y:S02]  /*0100*/  IMAD.MOV.U32 R7, RZ, RZ, RZ ;  /* 0x000000ffff077224 */ /* 0x000fe400078e00ff */
[----:B----4-:R-:W-:-:S05]  /*0110*/  IMAD.WIDE R4, R9, 0x4, R4 ;  /* 0x0000000409047825 */ /* 0x010fca00078e0204 */
[----:B------:R-:W2:Y:S04]  /*0120*/  @!P0 LDG.E.EL R7, desc[UR4][R4.64] ;  /* 0x0000000404078981 */ /* 0x000ea8000c2e1900 */
[----:B------:R-:W2:Y:S02]  /*0130*/  @!P0 LDG.E R0, desc[UR4][R2.64] ;  /* 0x0000000402008981 */ /* 0x000ea4000c1e1900 */
[----:B--2---:R-:W-:Y:S01]  /*0140*/  FADD R7, R7, R0 ;  /* 0x0000000007077221 */ /* 0x004fe20000000000 */
[----:B------:R-:W-:Y:S06]  /*0150*/  @P0 EXIT ;  /* 0x000000000000094d */ /* 0x000fec0003800000 */
[----:B------:R-:W-:Y:S01]  /*0160*/  STG.E desc[UR4][R2.64], R7 ;  /* 0x0000000702007986 */ /* 0x000fe2000c101904 */
[----:B------:R-:W-:Y:S05]  /*0170*/  EXIT ;  /* 0x000000000000794d */ /* 0x000fea0003800000 */
.L_x_0:
[----:B------:R-:W-:-:S00]  /*0180*/  BRA `(.L_x_0) ;  /* 0xfffffffc00fc7947 */ /* 0x000fc0000383ffff */
[----:B------:R-:W-:-:S00]  /*0190*/  NOP ;  /* 0x0000000000007918 */ /* 0x000fc00000000000 */
        /* <DEDUP_REMOVED lines=14> */
.L_x_1:


//--------------------- .nv.constant0.triton_poi_fused_convolution_2 --------------------------
	.section	.nv.constant0.triton_poi_fused_convolution_2,"a",@progbits
	.sectionflags	@""
	.align	4
.nv.constant0.triton_poi_fused_convolution_2:
	.zero		548
